//
// Generated by NVIDIA NVVM Compiler
//
// Compiler Build ID: CL-36424714
// Cuda compilation tools, release 13.0, V13.0.88
// Based on NVVM 20.0.0
//

.version 9.0
.target sm_100
.address_size 64

	// .globl	_Z6kernelILi256EEvPh
.extern .func  (.param .b32 func_retval0) vprintf
(
	.param .b64 vprintf_param_0,
	.param .b64 vprintf_param_1
)
;
// _ZZ6kernelILi256EEvPhE6buffer has been demoted
.global .align 1 .b8 $str[8] = {48, 120, 37, 48, 56, 120, 10};

.visible .entry _Z6kernelILi256EEvPh(
	.param .u64 .ptr .align 1 _Z6kernelILi256EEvPh_param_0
)
{
	.local .align 8 .b8 	__local_depot0[8];
	.reg .b64 	%SP;
	.reg .b64 	%SPL;
	.reg .pred 	%p<2>;
	.reg .b32 	%r<29>;
	.reg .b64 	%rd<7>;
	// demoted variable
	.shared .align 16 .b8 _ZZ6kernelILi256EEvPhE6buffer[8192];
	mov.u64 	%SPL, __local_depot0;
	cvta.local.u64 	%SP, %SPL;
	ld.param.u64 	%rd1, [_Z6kernelILi256EEvPh_param_0];
	cvta.to.global.u64 	%rd2, %rd1;
	mov.u32 	%r1, %tid.x;
	shl.b32 	%r2, %r1, 5;
	mov.u32 	%r3, _ZZ6kernelILi256EEvPhE6buffer;
	add.s32 	%r4, %r3, %r2;
	ld.global.v4.u32 	{%r5, %r6, %r7, %r8}, [%rd2];
	mov.b32 	%r9, 291;
	mov.b32 	%r10, 0;
	prmt.b32 	%r11, %r5, %r10, %r9;
	prmt.b32 	%r12, %r6, %r10, %r9;
	prmt.b32 	%r13, %r7, %r10, %r9;
	prmt.b32 	%r14, %r8, %r10, %r9;
	st.shared.v4.u32 	[%r4], {%r11, %r12, %r13, %r14};
	mov.u32 	%r15, %ctaid.x;
	or.b32  	%r16, %r1, %r15;
	setp.ne.s32 	%p1, %r16, 0;
	@%p1 bra 	$L__BB0_2;
	add.u64 	%rd3, %SP, 0;
	add.u64 	%rd4, %SPL, 0;
	ld.shared.u32 	%r17, [_ZZ6kernelILi256EEvPhE6buffer];
	st.local.u32 	[%rd4], %r17;
	mov.u64 	%rd5, $str;
	cvta.global.u64 	%rd6, %rd5;
	{ // callseq 0, 0
	.param .b64 param0;
	st.param.b64 	[param0], %rd6;
	.param .b64 param1;
	st.param.b64 	[param1], %rd3;
	.param .b32 retval0;
	call.uni (retval0), 
	vprintf, 
	(
	param0, 
	param1
	);
	ld.param.b32 	%r18, [retval0];
	} // callseq 0
	ld.shared.u32 	%r20, [_ZZ6kernelILi256EEvPhE6buffer+4];
	st.local.u32 	[%rd4], %r20;
	{ // callseq 1, 0
	.param .b64 param0;
	st.param.b64 	[param0], %rd6;
	.param .b64 param1;
	st.param.b64 	[param1], %rd3;
	.param .b32 retval0;
	call.uni (retval0), 
	vprintf, 
	(
	param0, 
	param1
	);
	ld.param.b32 	%r21, [retval0];
	} // callseq 1
	ld.shared.u32 	%r23, [_ZZ6kernelILi256EEvPhE6buffer+8];
	st.local.u32 	[%rd4], %r23;
	{ // callseq 2, 0
	.param .b64 param0;
	st.param.b64 	[param0], %rd6;
	.param .b64 param1;
	st.param.b64 	[param1], %rd3;
	.param .b32 retval0;
	call.uni (retval0), 
	vprintf, 
	(
	param0, 
	param1
	);
	ld.param.b32 	%r24, [retval0];
	} // callseq 2
	ld.shared.u32 	%r26, [_ZZ6kernelILi256EEvPhE6buffer+12];
	st.local.u32 	[%rd4], %r26;
	{ // callseq 3, 0
	.param .b64 param0;
	st.param.b64 	[param0], %rd6;
	.param .b64 param1;
	st.param.b64 	[param1], %rd3;
	.param .b32 retval0;
	call.uni (retval0), 
	vprintf, 
	(
	param0, 
	param1
	);
	ld.param.b32 	%r27, [retval0];
	} // callseq 3
$L__BB0_2:
	ret;

}


// ===== COMPILED SASS (sm_100) =====

	.target	sm_100

	.elftype	@"ET_EXEC"


//--------------------- .note.nv.tkinfo           --------------------------
	.section	.note.nv.tkinfo,"",@"SHT_NOTE"
	.sectionflags	@"SHF_NOTE_NV_TKINFO"
	.tkinfo
        /*0018*/ 	.word	0x00000002
        /*0030*/ 	.string	""
        /*0030*/ 	.string	"ptxas"
        /*0030*/ 	.string	"Cuda compilation tools, release 13.0, V13.0.88"
        /*0030*/ 	.string	"Build cuda_13.0.r13.0/compiler.36424714_0"
        /*0030*/ 	.string	"-arch sm_100 -m 64 "



//--------------------- .note.nv.cuinfo           --------------------------
	.section	.note.nv.cuinfo,"",@"SHT_NOTE"
	.sectionflags	@"SHF_NOTE_NV_CUINFO"
        /*0018*/ 	.short	0x0002
        /*001a*/ 	.short	0x0064
        /*001c*/ 	.short	0x0082
	.zero		2


//--------------------- .nv.info                  --------------------------
	.section	.nv.info,"",@"SHT_CUDA_INFO"
	.align	4


	//----- nvinfo : EIATTR_REGCOUNT
	.align		4
        /*0000*/ 	.byte	0x04, 0x2f
        /*0002*/ 	.short	(.L_2 - .L_1)
	.align		4
.L_1:
        /*0004*/ 	.word	index@(_Z6kernelILi256EEvPh)
        /*0008*/ 	.word	0x00000018


	//----- nvinfo : EIATTR_FRAME_SIZE
	.align		4
.L_2:
        /*000c*/ 	.byte	0x04, 0x11
        /*000e*/ 	.short	(.L_4 - .L_3)
	.align		4
.L_3:
        /*0010*/ 	.word	index@(_Z6kernelILi256EEvPh)
        /*0014*/ 	.word	0x00000008


	//----- nvinfo : EIATTR_MIN_STACK_SIZE
	.align		4
.L_4:
        /*0018*/ 	.byte	0x04, 0x12
        /*001a*/ 	.short	(.L_6 - .L_5)
	.align		4
.L_5:
        /*001c*/ 	.word	index@(_Z6kernelILi256EEvPh)
        /*0020*/ 	.word	0x00000008
.L_6:


//--------------------- .nv.compat                --------------------------
	.section	.nv.compat,"",@"SHT_CUDA_COMPAT_INFO"
	.align	4
        /*0000*/ 	.byte	0x02, 0x09, 0x00, 0x00, 0x02, 0x02, 0x01, 0x00, 0x02, 0x05, 0x05, 0x00, 0x03, 0x07, 0x01, 0x01
        /*0010*/ 	.byte	0x02, 0x03, 0x00, 0x00, 0x02, 0x06, 0x01, 0x00, 0x04, 0x0b, 0x08, 0x00, 0x09, 0x00, 0x00, 0x00
        /*0020*/ 	.byte	0x00, 0x00, 0x00, 0x00


//--------------------- .nv.info._Z6kernelILi256EEvPh --------------------------
	.section	.nv.info._Z6kernelILi256EEvPh,"",@"SHT_CUDA_INFO"
	.sectionflags	@""
	.align	4


	//----- nvinfo : EIATTR_CUDA_API_VERSION
	.align		4
        /*0000*/ 	.byte	0x04, 0x37
        /*0002*/ 	.short	(.L_8 - .L_7)
.L_7:
        /*0004*/ 	.word	0x00000082


	//----- nvinfo : EIATTR_KPARAM_INFO
	.align		4
.L_8:
        /*0008*/ 	.byte	0x04, 0x17
        /*000a*/ 	.short	(.L_10 - .L_9)
.L_9:
        /*000c*/ 	.word	0x00000000
        /*0010*/ 	.short	0x0000
        /*0012*/ 	.short	0x0000
        /*0014*/ 	.byte	0x00, 0xf5, 0x21, 0x00


	//----- nvinfo : EIATTR_SPARSE_MMA_MASK
	.align		4
.L_10:
        /*0018*/ 	.byte	0x03, 0x50
        /*001a*/ 	.short	0x0000


	//----- nvinfo : EIATTR_MAXREG_COUNT
	.align		4
        /*001c*/ 	.byte	0x03, 0x1b
        /*001e*/ 	.short	0x00ff


	//----- nvinfo : EIATTR_EXTERNS
	.align		4
        /*0020*/ 	.byte	0x04, 0x0f
        /*0022*/ 	.short	(.L_12 - .L_11)


	//   ....[0]....
	.align		4
.L_11:
        /*0024*/ 	.word	index@(vprintf)


	//----- nvinfo : EIATTR_MERCURY_ISA_VERSION
	.align		4
.L_12:
        /*0028*/ 	.byte	0x03, 0x5f
        /*002a*/ 	.short	0x0101


	//----- nvinfo : EIATTR_VRC_CTA_INIT_COUNT
	.align		4
        /*002c*/ 	.byte	0x02, 0x4a
	.zero		1
	.zero		1


	//----- nvinfo : EIATTR_SYSCALL_OFFSETS
	.align		4
        /*0030*/ 	.byte	0x04, 0x46
        /*0032*/ 	.short	(.L_14 - .L_13)


	//   ....[0]....
.L_13:
        /*0034*/ 	.word	0x00000200


	//   ....[1]....
        /*0038*/ 	.word	0x000002d0


	//   ....[2]....
        /*003c*/ 	.word	0x000003a0


	//   ....[3]....
        /*0040*/ 	.word	0x00000470


	//----- nvinfo : EIATTR_EXIT_INSTR_OFFSETS
	.align		4
.L_14:
        /*0044*/ 	.byte	0x04, 0x1c
        /*0046*/ 	.short	(.L_16 - .L_15)


	//   ....[0]....
.L_15:
        /*0048*/ 	.word	0x00000150


	//   ....[1]....
        /*004c*/ 	.word	0x00000480


	//----- nvinfo : EIATTR_CRS_STACK_SIZE
	.align		4
.L_16:
        /*0050*/ 	.byte	0x04, 0x1e
        /*0052*/ 	.short	(.L_18 - .L_17)
.L_17:
        /*0054*/ 	.word	0x00000000


	//----- nvinfo : EIATTR_CBANK_PARAM_SIZE
	.align		4
.L_18:
        /*0058*/ 	.byte	0x03, 0x19
        /*005a*/ 	.short	0x0008


	//----- nvinfo : EIATTR_PARAM_CBANK
	.align		4
        /*005c*/ 	.byte	0x04, 0x0a
        /*005e*/ 	.short	(.L_20 - .L_19)
	.align		4
.L_19:
        /*0060*/ 	.word	index@(.nv.constant0._Z6kernelILi256EEvPh)
        /*0064*/ 	.short	0x0380
        /*0066*/ 	.short	0x0008


	//----- nvinfo : EIATTR_SW_WAR
	.align		4
.L_20:
        /*0068*/ 	.byte	0x04, 0x36
        /*006a*/ 	.short	(.L_22 - .L_21)
.L_21:
        /*006c*/ 	.word	0x00000008
.L_22:


//--------------------- .nv.callgraph             --------------------------
	.section	.nv.callgraph,"",@"SHT_CUDA_CALLGRAPH"
	.align	4
	.sectionentsize	8
	.align		4
        /*0000*/ 	.word	0x00000000
	.align		4
        /*0004*/ 	.word	0xffffffff
	.align		4
        /*0008*/ 	.word	index@(_Z6kernelILi256EEvPh)
	.align		4
        /*000c*/ 	.word	index@(vprintf)
	.align		4
        /*0010*/ 	.word	0x00000000
	.align		4
        /*0014*/ 	.word	0xfffffffe
	.align		4
        /*0018*/ 	.word	0x00000000
	.align		4
        /*001c*/ 	.word	0xfffffffd
	.align		4
        /*0020*/ 	.word	0x00000000
	.align		4
        /*0024*/ 	.word	0xfffffffc


//--------------------- .nv.constant4             --------------------------
	.section	.nv.constant4,"a",@progbits
	.align	8
	.align		8
.nv.constant4:
        /*0000*/ 	.dword	vprintf
	.align		8
        /*0008*/ 	.dword	$str


//--------------------- .text._Z6kernelILi256EEvPh --------------------------
	.section	.text._Z6kernelILi256EEvPh,"ax",@progbits
	.align	128
        .global         _Z6kernelILi256EEvPh
        .type           _Z6kernelILi256EEvPh,@function
        .size           _Z6kernelILi256EEvPh,(.L_x_5 - _Z6kernelILi256EEvPh)
        .other          _Z6kernelILi256EEvPh,@"STO_CUDA_ENTRY STV_DEFAULT"
_Z6kernelILi256EEvPh:
.text._Z6kernelILi256EEvPh:
[----:B------:R-:W0:Y:S08]  /*0000*/  LDC R1, c[0x0][0x37c] ;  /* 0x0000df00ff017b82 */ /* 0x000e300000000800 */
[----:B------:R-:W1:Y:S01]  /*0010*/  LDC.64 R2, c[0x0][0x380] ;  /* 0x0000e000ff027b82 */ /* 0x000e620000000a00 */
[----:B------:R-:W1:Y:S01]  /*0020*/  LDCU.64 UR4, c[0x0][0x358] ;  /* 0x00006b00ff0477ac */ /* 0x000e620008000a00 */
[----:B0-----:R-:W-:Y:S01]  /*0030*/  VIADD R1, R1, 0xfffffff8 ;  /* 0xfffffff801017836 */ /* 0x001fe20000000000 */
[----:B-1----:R-:W2:Y:S05]  /*0040*/  LDG.E.128 R4, desc[UR4][R2.64] ;  /* 0x0000000402047981 */ /* 0x002eaa000c1e1d00 */
[----:B------:R-:W-:Y:S01]  /*0050*/  S2UR UR8, SR_CTAID.X ;  /* 0x00000000000879c3 */ /* 0x000fe20000002500 */
[----:B------:R-:W0:Y:S01]  /*0060*/  LDCU UR6, c[0x0][0x2f8] ;  /* 0x00005f00ff0677ac */ /* 0x000e220008000800 */
[----:B------:R-:W1:Y:S01]  /*0070*/  S2R R0, SR_TID.X ;  /* 0x0000000000007919 */ /* 0x000e620000002100 */
[----:B------:R-:W3:Y:S05]  /*0080*/  LDCU UR7, c[0x0][0x2fc] ;  /* 0x00005f80ff0777ac */ /* 0x000eea0008000800 */
[----:B------:R-:W4:Y:S01]  /*0090*/  S2UR UR5, SR_CgaCtaId ;  /* 0x00000000000579c3 */ /* 0x000f220000008800 */
[----:B------:R-:W-:Y:S01]  /*00a0*/  UMOV UR4, 0x400 ;  /* 0x0000040000047882 */ /* 0x000fe20000000000 */
[----:B0-----:R-:W-:-:S05]  /*00b0*/  IADD3 R17, P1, PT, R1, UR6, RZ ;  /* 0x0000000601117c10 */ /* 0x001fca000ff3e0ff */
[----:B---3--:R-:W-:Y:S01]  /*00c0*/  IMAD.X R16, RZ, RZ, UR7, P1 ;  /* 0x00000007ff107e24 */ /* 0x008fe200088e06ff */
[----:B----4-:R-:W-:Y:S01]  /*00d0*/  ULEA UR4, UR5, UR4, 0x18 ;  /* 0x0000000405047291 */ /* 0x010fe2000f8ec0ff */
[----:B-1----:R-:W-:-:S05]  /*00e0*/  LOP3.LUT P0, RZ, R0, UR8, RZ, 0xfc, !PT ;  /* 0x0000000800ff7c12 */ /* 0x002fca000f80fcff */
[----:B------:R-:W-:Y:S02]  /*00f0*/  LEA R0, R0, UR4, 0x5 ;  /* 0x0000000400007c11 */ /* 0x000fe4000f8e28ff */
[----:B--2---:R-:W-:Y:S02]  /*0100*/  PRMT R4, R4, 0x123, RZ ;  /* 0x0000012304047816 */ /* 0x004fe400000000ff */
[----:B------:R-:W-:Y:S02]  /*0110*/  PRMT R5, R5, 0x123, RZ ;  /* 0x0000012305057816 */ /* 0x000fe400000000ff */
[----:B------:R-:W-:Y:S02]  /*0120*/  PRMT R6, R6, 0x123, RZ ;  /* 0x0000012306067816 */ /* 0x000fe400000000ff */
[----:B------:R-:W-:-:S05]  /*0130*/  PRMT R7, R7, 0x123, RZ ;  /* 0x0000012307077816 */ /* 0x000fca00000000ff */
[----:B------:R0:W-:Y:S01]  /*0140*/  STS.128 [R0], R4 ;  /* 0x0000000400007388 */ /* 0x0001e20000000c00 */
[----:B------:R-:W-:Y:S05]  /*0150*/  @P0 EXIT ;  /* 0x000000000000094d */ /* 0x000fea0003800000 */
[----:B0-----:R-:W0:Y:S01]  /*0160*/  LDS R0, [UR4] ;  /* 0x00000004ff007984 */ /* 0x001e220008000800 */
[----:B------:R-:W-:Y:S01]  /*0170*/  MOV R2, 0x0 ;  /* 0x0000000000027802 */ /* 0x000fe20000000f00 */
[----:B------:R-:W1:Y:S01]  /*0180*/  LDCU.64 UR4, c[0x4][0x8] ;  /* 0x01000100ff0477ac */ /* 0x000e620008000a00 */
[----:B------:R-:W-:Y:S01]  /*0190*/  MOV R6, R17 ;  /* 0x0000001100067202 */ /* 0x000fe20000000f00 */
[----:B------:R-:W-:Y:S01]  /*01a0*/  IMAD.MOV.U32 R7, RZ, RZ, R16 ;  /* 0x000000ffff077224 */ /* 0x000fe200078e0010 */
[----:B------:R2:W3:Y:S01]  /*01b0*/  LDC.64 R8, c[0x4][R2] ;  /* 0x0100000002087b82 */ /* 0x0004e20000000a00 */
[----:B-1----:R-:W-:Y:S02]  /*01c0*/  IMAD.U32 R4, RZ, RZ, UR4 ;  /* 0x00000004ff047e24 */ /* 0x002fe4000f8e00ff */
[----:B------:R-:W-:Y:S01]  /*01d0*/  IMAD.U32 R5, RZ, RZ, UR5 ;  /* 0x00000005ff057e24 */ /* 0x000fe2000f8e00ff */
[----:B0-----:R2:W-:Y:S06]  /*01e0*/  STL [R1], R0 ;  /* 0x0000000001007387 */ /* 0x0015ec0000100800 */
[----:B------:R-:W-:-:S07]  /*01f0*/  LEPC R20, `(.L_x_0) ;  /* 0x000000001014794e */ /* 0x000fce0000000000 */
[----:B--23--:R-:W-:Y:S05]  /*0200*/  CALL.ABS.NOINC R8 ;  /* 0x0000000008007343 */ /* 0x00cfea0003c00000 */
.L_x_0:
[----:B------:R-:W0:Y:S01]  /*0210*/  S2UR UR5, SR_CgaCtaId ;  /* 0x00000000000579c3 */ /* 0x000e220000008800 */
[----:B------:R-:W-:Y:S01]  /*0220*/  UMOV UR4, 0x400 ;  /* 0x0000040000047882 */ /* 0x000fe20000000000 */
[----:B------:R-:W-:Y:S01]  /*0230*/  MOV R6, R17 ;  /* 0x0000001100067202 */ /* 0x000fe20000000f00 */
[----:B------:R-:W-:-:S05]  /*0240*/  IMAD.MOV.U32 R7, RZ, RZ, R16 ;  /* 0x000000ffff077224 */ /* 0x000fca00078e0010 */
[----:B------:R1:W2:Y:S01]  /*0250*/  LDC.64 R8, c[0x4][R2] ;  /* 0x0100000002087b82 */ /* 0x0002a20000000a00 */
[----:B0-----:R-:W-:-:S09]  /*0260*/  ULEA UR4, UR5, UR4, 0x18 ;  /* 0x0000000405047291 */ /* 0x001fd2000f8ec0ff */
[----:B------:R-:W0:Y:S02]  /*0270*/  LDS R0, [UR4+0x4] ;  /* 0x00000404ff007984 */ /* 0x000e240008000800 */
[----:B------:R-:W3:Y:S02]  /*0280*/  LDCU.64 UR4, c[0x4][0x8] ;  /* 0x01000100ff0477ac */ /* 0x000ee40008000a00 */
[----:B---3--:R-:W-:Y:S02]  /*0290*/  IMAD.U32 R4, RZ, RZ, UR4 ;  /* 0x00000004ff047e24 */ /* 0x008fe4000f8e00ff */
[----:B------:R-:W-:Y:S01]  /*02a0*/  IMAD.U32 R5, RZ, RZ, UR5 ;  /* 0x00000005ff057e24 */ /* 0x000fe2000f8e00ff */
[----:B0-2---:R1:W-:Y:S06]  /*02b0*/  STL [R1], R0 ;  /* 0x0000000001007387 */ /* 0x0053ec0000100800 */
[----:B------:R-:W-:-:S07]  /*02c0*/  LEPC R20, `(.L_x_1) ;  /* 0x000000001014794e */ /* 0x000fce0000000000 */
[----:B-1----:R-:W-:Y:S05]  /*02d0*/  CALL.ABS.NOINC R8 ;  /* 0x0000000008007343 */ /* 0x002fea0003c00000 */
.L_x_1:
        /* <DEDUP_REMOVED lines=13> */
.L_x_2:
[----:B------:R-:W0:Y:S01]  /*03b0*/  S2UR UR5, SR_CgaCtaId ;  /* 0x00000000000579c3 */ /* 0x000e220000008800 */
[----:B------:R-:W-:Y:S01]  /*03c0*/  UMOV UR4, 0x400 ;  /* 0x0000040000047882 */ /* 0x000fe20000000000 */
[----:B------:R-:W-:Y:S01]  /*03d0*/  MOV R6, R17 ;  /* 0x0000001100067202 */ /* 0x000fe20000000f00 */
[----:B------:R-:W-:-:S05]  /*03e0*/  IMAD.MOV.U32 R7, RZ, RZ, R16 ;  /* 0x000000ffff077224 */ /* 0x000fca00078e0010 */
[----:B------:R-:W1:Y:S01]  /*03f0*/  LDC.64 R2, c[0x4][R2] ;  /* 0x0100000002027b82 */ /* 0x000e620000000a00 */
[----:B0-----:R-:W-:-:S09]  /*0400*/  ULEA UR4, UR5, UR4, 0x18 ;  /* 0x0000000405047291 */ /* 0x001fd2000f8ec0ff */
[----:B------:R-:W0:Y:S02]  /*0410*/  LDS R0, [UR4+0xc] ;  /* 0x00000c04ff007984 */ /* 0x000e240008000800 */
[----:B------:R-:W2:Y:S02]  /*0420*/  LDCU.64 UR4, c[0x4][0x8] ;  /* 0x01000100ff0477ac */ /* 0x000ea40008000a00 */
[----:B--2---:R-:W-:Y:S02]  /*0430*/  IMAD.U32 R4, RZ, RZ, UR4 ;  /* 0x00000004ff047e24 */ /* 0x004fe4000f8e00ff */
[----:B------:R-:W-:Y:S01]  /*0440*/  IMAD.U32 R5, RZ, RZ, UR5 ;  /* 0x00000005ff057e24 */ /* 0x000fe2000f8e00ff */
[----:B01----:R0:W-:Y:S06]  /*0450*/  STL [R1], R0 ;  /* 0x0000000001007387 */ /* 0x0031ec0000100800 */
[----:B------:R-:W-:-:S07]  /*0460*/  LEPC R20, `(.L_x_3) ;  /* 0x000000001014794e */ /* 0x000fce0000000000 */
[----:B0-----:R-:W-:Y:S05]  /*0470*/  CALL.ABS.NOINC R2 ;  /* 0x0000000002007343 */ /* 0x001fea0003c00000 */
.L_x_3:
[----:B------:R-:W-:Y:S05]  /*0480*/  EXIT ;  /* 0x000000000000794d */ /* 0x000fea0003800000 */
.L_x_4:
[----:B------:R-:W-:-:S00]  /*0490*/  BRA `(.L_x_4) ;  /* 0xfffffffc00fc7947 */ /* 0x000fc0000383ffff */
[----:B------:R-:W-:-:S00]  /*04a0*/  NOP ;  /* 0x0000000000007918 */ /* 0x000fc00000000000 */
        /* <DEDUP_REMOVED lines=13> */
.L_x_5:


//--------------------- .nv.global.init           --------------------------
	.section	.nv.global.init,"aw",@progbits
.nv.global.init:
	.type		$str,@object
	.size		$str,(.L_0 - $str)
$str:
        /*0000*/ 	.byte	0x30, 0x78, 0x25, 0x30, 0x38, 0x78, 0x0a, 0x00
.L_0:


//--------------------- .nv.shared._Z6kernelILi256EEvPh --------------------------
	.section	.nv.shared._Z6kernelILi256EEvPh,"aw",@nobits
	.sectionflags	@""
	.align	16
.nv.shared._Z6kernelILi256EEvPh:
	.zero		9216


//--------------------- .nv.shared.reserved.0     --------------------------
	.section	.nv.shared.reserved.0,"aw",@nobits
	.weak		__nv_reservedSMEM_offset_0_alias
	.size		__nv_reservedSMEM_offset_0_alias, 0, 64
	.other		__nv_reservedSMEM_offset_0_alias,@"STO_CUDA_RESERVED_SHARED STV_DEFAULT"
__nv_reservedSMEM_offset_0_alias:
	.zero		0
	.zero		64


//--------------------- .nv.constant0._Z6kernelILi256EEvPh --------------------------
	.section	.nv.constant0._Z6kernelILi256EEvPh,"a",@progbits
	.sectionflags	@""
	.align	4
.nv.constant0._Z6kernelILi256EEvPh:
	.zero		904


//--------------------- SYMBOLS --------------------------

	.type		.nv.reservedSmem.offset0,@object
	.size		.nv.reservedSmem.offset0,0x4
	.type		.nv.reservedSmem.cap,@object
	.size		.nv.reservedSmem.cap,0x4
	.type		vprintf,@function
